//
// Generated by NVIDIA NVVM Compiler
//
// Compiler Build ID: CL-36424714
// Cuda compilation tools, release 13.0, V13.0.88
// Based on NVVM 20.0.0
//

.version 9.0
.target sm_100
.address_size 64

	// .globl	bitonic_sort

.visible .entry bitonic_sort(
	.param .u64 .ptr .align 1 bitonic_sort_param_0,
	.param .u32 bitonic_sort_param_1,
	.param .u32 bitonic_sort_param_2
)
{
	.reg .pred 	%p<5>;
	.reg .b32 	%r<6>;
	.reg .b32 	%f<9>;
	.reg .b64 	%rd<7>;

	ld.param.u64 	%rd3, [bitonic_sort_param_0];
	ld.param.u32 	%r3, [bitonic_sort_param_1];
	ld.param.u32 	%r4, [bitonic_sort_param_2];
	mov.u32 	%r1, %ctaid.x;
	xor.b32  	%r2, %r4, %r1;
	setp.le.s32 	%p1, %r2, %r1;
	@%p1 bra 	$L__BB0_5;
	cvta.to.global.u64 	%rd4, %rd3;
	and.b32  	%r5, %r3, %r1;
	setp.ne.s32 	%p2, %r5, 0;
	mul.wide.u32 	%rd5, %r1, 4;
	add.s64 	%rd1, %rd4, %rd5;
	mul.wide.u32 	%rd6, %r2, 4;
	add.s64 	%rd2, %rd4, %rd6;
	@%p2 bra 	$L__BB0_3;
	ld.global.f32 	%f8, [%rd1];
	ld.global.f32 	%f7, [%rd2];
	setp.gt.f32 	%p4, %f8, %f7;
	@%p4 bra 	$L__BB0_4;
	bra.uni 	$L__BB0_5;
$L__BB0_3:
	ld.global.f32 	%f8, [%rd1];
	ld.global.f32 	%f7, [%rd2];
	setp.geu.f32 	%p3, %f8, %f7;
	@%p3 bra 	$L__BB0_5;
$L__BB0_4:
	st.global.f32 	[%rd1], %f7;
	st.global.f32 	[%rd2], %f8;
$L__BB0_5:
	ret;

}


// ===== COMPILED SASS (sm_100) =====

	.target	sm_100

	.elftype	@"ET_EXEC"


//--------------------- .note.nv.tkinfo           --------------------------
	.section	.note.nv.tkinfo,"",@"SHT_NOTE"
	.sectionflags	@"SHF_NOTE_NV_TKINFO"
	.tkinfo
        /*0018*/ 	.word	0x00000002
        /*0030*/ 	.string	""
        /*0030*/ 	.string	"ptxas"
        /*0030*/ 	.string	"Cuda compilation tools, release 13.0, V13.0.88"
        /*0030*/ 	.string	"Build cuda_13.0.r13.0/compiler.36424714_0"
        /*0030*/ 	.string	"-arch sm_100 -m 64 "



//--------------------- .note.nv.cuinfo           --------------------------
	.section	.note.nv.cuinfo,"",@"SHT_NOTE"
	.sectionflags	@"SHF_NOTE_NV_CUINFO"
        /*0018*/ 	.short	0x0002
        /*001a*/ 	.short	0x0064
        /*001c*/ 	.short	0x0082
	.zero		2


//--------------------- .nv.info                  --------------------------
	.section	.nv.info,"",@"SHT_CUDA_INFO"
	.align	4


	//----- nvinfo : EIATTR_REGCOUNT
	.align		4
        /*0000*/ 	.byte	0x04, 0x2f
        /*0002*/ 	.short	(.L_1 - .L_0)
	.align		4
.L_0:
        /*0004*/ 	.word	index@(bitonic_sort)
        /*0008*/ 	.word	0x0000000a


	//----- nvinfo : EIATTR_FRAME_SIZE
	.align		4
.L_1:
        /*000c*/ 	.byte	0x04, 0x11
        /*000e*/ 	.short	(.L_3 - .L_2)
	.align		4
.L_2:
        /*0010*/ 	.word	index@(bitonic_sort)
        /*0014*/ 	.word	0x00000000


	//----- nvinfo : EIATTR_MIN_STACK_SIZE
	.align		4
.L_3:
        /*0018*/ 	.byte	0x04, 0x12
        /*001a*/ 	.short	(.L_5 - .L_4)
	.align		4
.L_4:
        /*001c*/ 	.word	index@(bitonic_sort)
        /*0020*/ 	.word	0x00000000
.L_5:


//--------------------- .nv.compat                --------------------------
	.section	.nv.compat,"",@"SHT_CUDA_COMPAT_INFO"
	.align	4
        /*0000*/ 	.byte	0x02, 0x09, 0x00, 0x00, 0x02, 0x02, 0x01, 0x00, 0x02, 0x05, 0x05, 0x00, 0x03, 0x07, 0x01, 0x01
        /*0010*/ 	.byte	0x02, 0x03, 0x00, 0x00, 0x02, 0x06, 0x01, 0x00, 0x04, 0x0b, 0x08, 0x00, 0x09, 0x00, 0x00, 0x00
        /*0020*/ 	.byte	0x00, 0x00, 0x00, 0x00


//--------------------- .nv.info.bitonic_sort     --------------------------
	.section	.nv.info.bitonic_sort,"",@"SHT_CUDA_INFO"
	.sectionflags	@""
	.align	4


	//----- nvinfo : EIATTR_CUDA_API_VERSION
	.align		4
        /*0000*/ 	.byte	0x04, 0x37
        /*0002*/ 	.short	(.L_7 - .L_6)
.L_6:
        /*0004*/ 	.word	0x00000082


	//----- nvinfo : EIATTR_KPARAM_INFO
	.align		4
.L_7:
        /*0008*/ 	.byte	0x04, 0x17
        /*000a*/ 	.short	(.L_9 - .L_8)
.L_8:
        /*000c*/ 	.word	0x00000000
        /*0010*/ 	.short	0x0002
        /*0012*/ 	.short	0x000c
        /*0014*/ 	.byte	0x00, 0xf0, 0x11, 0x00


	//----- nvinfo : EIATTR_KPARAM_INFO
	.align		4
.L_9:
        /*0018*/ 	.byte	0x04, 0x17
        /*001a*/ 	.short	(.L_11 - .L_10)
.L_10:
        /*001c*/ 	.word	0x00000000
        /*0020*/ 	.short	0x0001
        /*0022*/ 	.short	0x0008
        /*0024*/ 	.byte	0x00, 0xf0, 0x11, 0x00


	//----- nvinfo : EIATTR_KPARAM_INFO
	.align		4
.L_11:
        /*0028*/ 	.byte	0x04, 0x17
        /*002a*/ 	.short	(.L_13 - .L_12)
.L_12:
        /*002c*/ 	.word	0x00000000
        /*0030*/ 	.short	0x0000
        /*0032*/ 	.short	0x0000
        /*0034*/ 	.byte	0x00, 0xf5, 0x21, 0x00


	//----- nvinfo : EIATTR_SPARSE_MMA_MASK
	.align		4
.L_13:
        /*0038*/ 	.byte	0x03, 0x50
        /*003a*/ 	.short	0x0000


	//----- nvinfo : EIATTR_MAXREG_COUNT
	.align		4
        /*003c*/ 	.byte	0x03, 0x1b
        /*003e*/ 	.short	0x00ff


	//----- nvinfo : EIATTR_MERCURY_ISA_VERSION
	.align		4
        /*0040*/ 	.byte	0x03, 0x5f
        /*0042*/ 	.short	0x0101


	//----- nvinfo : EIATTR_VRC_CTA_INIT_COUNT
	.align		4
        /*0044*/ 	.byte	0x02, 0x4a
	.zero		1
	.zero		1


	//----- nvinfo : EIATTR_EXIT_INSTR_OFFSETS
	.align		4
        /*0048*/ 	.byte	0x04, 0x1c
        /*004a*/ 	.short	(.L_15 - .L_14)


	//   ....[0]....
.L_14:
        /*004c*/ 	.word	0x00000050


	//   ....[1]....
        /*0050*/ 	.word	0x00000110


	//   ....[2]....
        /*0054*/ 	.word	0x00000150


	//   ....[3]....
        /*0058*/ 	.word	0x00000180


	//----- nvinfo : EIATTR_CBANK_PARAM_SIZE
	.align		4
.L_15:
        /*005c*/ 	.byte	0x03, 0x19
        /*005e*/ 	.short	0x0010


	//----- nvinfo : EIATTR_PARAM_CBANK
	.align		4
        /*0060*/ 	.byte	0x04, 0x0a
        /*0062*/ 	.short	(.L_17 - .L_16)
	.align		4
.L_16:
        /*0064*/ 	.word	index@(.nv.constant0.bitonic_sort)
        /*0068*/ 	.short	0x0380
        /*006a*/ 	.short	0x0010


	//----- nvinfo : EIATTR_SW_WAR
	.align		4
.L_17:
        /*006c*/ 	.byte	0x04, 0x36
        /*006e*/ 	.short	(.L_19 - .L_18)
.L_18:
        /*0070*/ 	.word	0x00000008
.L_19:


//--------------------- .nv.callgraph             --------------------------
	.section	.nv.callgraph,"",@"SHT_CUDA_CALLGRAPH"
	.align	4
	.sectionentsize	8
	.align		4
        /*0000*/ 	.word	0x00000000
	.align		4
        /*0004*/ 	.word	0xffffffff
	.align		4
        /*0008*/ 	.word	0x00000000
	.align		4
        /*000c*/ 	.word	0xfffffffe
	.align		4
        /*0010*/ 	.word	0x00000000
	.align		4
        /*0014*/ 	.word	0xfffffffd
	.align		4
        /*0018*/ 	.word	0x00000000
	.align		4
        /*001c*/ 	.word	0xfffffffc


//--------------------- .text.bitonic_sort        --------------------------
	.section	.text.bitonic_sort,"ax",@progbits
	.align	128
        .global         bitonic_sort
        .type           bitonic_sort,@function
        .size           bitonic_sort,(.L_x_3 - bitonic_sort)
        .other          bitonic_sort,@"STO_CUDA_ENTRY STV_DEFAULT"
bitonic_sort:
.text.bitonic_sort:
[----:B------:R-:W-:Y:S01]  /*0000*/  LDC R1, c[0x0][0x37c] ;  /* 0x0000df00ff017b82 */ /* 0x000fe20000000800 */
[----:B------:R-:W0:Y:S07]  /*0010*/  S2R R2, SR_CTAID.X ;  /* 0x0000000000027919 */ /* 0x000e2e0000002500 */
[----:B------:R-:W0:Y:S02]  /*0020*/  LDC R7, c[0x0][0x38c] ;  /* 0x0000e300ff077b82 */ /* 0x000e240000000800 */
[----:B0-----:R-:W-:-:S04]  /*0030*/  LOP3.LUT R7, R2, R7, RZ, 0x3c, !PT ;  /* 0x0000000702077212 */ /* 0x001fc800078e3cff */
[----:B------:R-:W-:-:S13]  /*0040*/  ISETP.GT.AND P0, PT, R7, R2, PT ;  /* 0x000000020700720c */ /* 0x000fda0003f04270 */
[----:B------:R-:W-:Y:S05]  /*0050*/  @!P0 EXIT ;  /* 0x000000000000894d */ /* 0x000fea0003800000 */
[----:B------:R-:W0:Y:S01]  /*0060*/  LDCU UR6, c[0x0][0x388] ;  /* 0x00007100ff0677ac */ /* 0x000e220008000800 */
[----:B------:R-:W1:Y:S01]  /*0070*/  LDC.64 R4, c[0x0][0x380] ;  /* 0x0000e000ff047b82 */ /* 0x000e620000000a00 */
[----:B------:R-:W2:Y:S01]  /*0080*/  LDCU.64 UR4, c[0x0][0x358] ;  /* 0x00006b00ff0477ac */ /* 0x000ea20008000a00 */
[C---:B0-----:R-:W-:Y:S01]  /*0090*/  LOP3.LUT P0, RZ, R2.reuse, UR6, RZ, 0xc0, !PT ;  /* 0x0000000602ff7c12 */ /* 0x041fe2000f80c0ff */
[----:B-1----:R-:W-:-:S04]  /*00a0*/  IMAD.WIDE.U32 R2, R2, 0x4, R4 ;  /* 0x0000000402027825 */ /* 0x002fc800078e0004 */
[----:B------:R-:W-:-:S08]  /*00b0*/  IMAD.WIDE.U32 R4, R7, 0x4, R4 ;  /* 0x0000000407047825 */ /* 0x000fd000078e0004 */
[----:B--2---:R-:W-:Y:S05]  /*00c0*/  @P0 BRA `(.L_x_0) ;  /* 0x0000000000140947 */ /* 0x004fea0003800000 */
[----:B------:R-:W2:Y:S04]  /*00d0*/  LDG.E R7, desc[UR4][R2.64] ;  /* 0x0000000402077981 */ /* 0x000ea8000c1e1900 */
[----:B------:R-:W2:Y:S02]  /*00e0*/  LDG.E R0, desc[UR4][R4.64] ;  /* 0x0000000404007981 */ /* 0x000ea4000c1e1900 */
[----:B--2---:R-:W-:-:S13]  /*00f0*/  FSETP.GT.AND P0, PT, R7, R0, PT ;  /* 0x000000000700720b */ /* 0x004fda0003f04000 */
[----:B------:R-:W-:Y:S05]  /*0100*/  @P0 BRA `(.L_x_1) ;  /* 0x0000000000140947 */ /* 0x000fea0003800000 */
[----:B------:R-:W-:Y:S05]  /*0110*/  EXIT ;  /* 0x000000000000794d */ /* 0x000fea0003800000 */
.L_x_0:
[----:B------:R-:W2:Y:S04]  /*0120*/  LDG.E R7, desc[UR4][R2.64] ;  /* 0x0000000402077981 */ /* 0x000ea8000c1e1900 */
[----:B------:R-:W2:Y:S02]  /*0130*/  LDG.E R0, desc[UR4][R4.64] ;  /* 0x0000000404007981 */ /* 0x000ea4000c1e1900 */
[----:B--2---:R-:W-:-:S13]  /*0140*/  FSETP.GEU.AND P0, PT, R7, R0, PT ;  /* 0x000000000700720b */ /* 0x004fda0003f0e000 */
[----:B------:R-:W-:Y:S05]  /*0150*/  @P0 EXIT ;  /* 0x000000000000094d */ /* 0x000fea0003800000 */
.L_x_1:
[----:B------:R-:W-:Y:S04]  /*0160*/  STG.E desc[UR4][R2.64], R0 ;  /* 0x0000000002007986 */ /* 0x000fe8000c101904 */
[----:B------:R-:W-:Y:S01]  /*0170*/  STG.E desc[UR4][R4.64], R7 ;  /* 0x0000000704007986 */ /* 0x000fe2000c101904 */
[----:B------:R-:W-:Y:S05]  /*0180*/  EXIT ;  /* 0x000000000000794d */ /* 0x000fea0003800000 */
.L_x_2:
[----:B------:R-:W-:-:S00]  /*0190*/  BRA `(.L_x_2) ;  /* 0xfffffffc00fc7947 */ /* 0x000fc0000383ffff */
[----:B------:R-:W-:-:S00]  /*01a0*/  NOP ;  /* 0x0000000000007918 */ /* 0x000fc00000000000 */
        /* <DEDUP_REMOVED lines=13> */
.L_x_3:


//--------------------- .nv.shared.reserved.0     --------------------------
	.section	.nv.shared.reserved.0,"aw",@nobits
	.weak		__nv_reservedSMEM_offset_0_alias
	.size		__nv_reservedSMEM_offset_0_alias, 0, 64
	.other		__nv_reservedSMEM_offset_0_alias,@"STO_CUDA_RESERVED_SHARED STV_DEFAULT"
__nv_reservedSMEM_offset_0_alias:
	.zero		0
	.zero		64


//--------------------- .nv.constant0.bitonic_sort --------------------------
	.section	.nv.constant0.bitonic_sort,"a",@progbits
	.sectionflags	@""
	.align	4
.nv.constant0.bitonic_sort:
	.zero		912


//--------------------- SYMBOLS --------------------------

	.type		.nv.reservedSmem.offset0,@object
	.size		.nv.reservedSmem.offset0,0x4
